//
// Generated by NVIDIA NVVM Compiler
//
// Compiler Build ID: CL-36424714
// Cuda compilation tools, release 13.0, V13.0.88
// Based on NVVM 20.0.0
//

.version 9.0
.target sm_100
.address_size 64

	// .globl	_Z20matmul_shared_kernelPfPKfS1_S1_iii
// _ZZ20matmul_shared_kernelPfPKfS1_S1_iiiE8inp_tile has been demoted
// _ZZ20matmul_shared_kernelPfPKfS1_S1_iiiE11weight_tile has been demoted

.visible .entry _Z20matmul_shared_kernelPfPKfS1_S1_iii(
	.param .u64 .ptr .align 1 _Z20matmul_shared_kernelPfPKfS1_S1_iii_param_0,
	.param .u64 .ptr .align 1 _Z20matmul_shared_kernelPfPKfS1_S1_iii_param_1,
	.param .u64 .ptr .align 1 _Z20matmul_shared_kernelPfPKfS1_S1_iii_param_2,
	.param .u64 .ptr .align 1 _Z20matmul_shared_kernelPfPKfS1_S1_iii_param_3,
	.param .u32 _Z20matmul_shared_kernelPfPKfS1_S1_iii_param_4,
	.param .u32 _Z20matmul_shared_kernelPfPKfS1_S1_iii_param_5,
	.param .u32 _Z20matmul_shared_kernelPfPKfS1_S1_iii_param_6
)
{
	.reg .pred 	%p<27>;
	.reg .b32 	%r<63>;
	.reg .b32 	%f<185>;
	.reg .b64 	%rd<23>;
	// demoted variable
	.shared .align 4 .b8 _ZZ20matmul_shared_kernelPfPKfS1_S1_iiiE8inp_tile[1024];
	// demoted variable
	.shared .align 4 .b8 _ZZ20matmul_shared_kernelPfPKfS1_S1_iiiE11weight_tile[1024];
	ld.param.u64 	%rd6, [_Z20matmul_shared_kernelPfPKfS1_S1_iii_param_0];
	ld.param.u64 	%rd8, [_Z20matmul_shared_kernelPfPKfS1_S1_iii_param_1];
	ld.param.u64 	%rd9, [_Z20matmul_shared_kernelPfPKfS1_S1_iii_param_2];
	ld.param.u64 	%rd7, [_Z20matmul_shared_kernelPfPKfS1_S1_iii_param_3];
	ld.param.u32 	%r34, [_Z20matmul_shared_kernelPfPKfS1_S1_iii_param_4];
	ld.param.u32 	%r35, [_Z20matmul_shared_kernelPfPKfS1_S1_iii_param_5];
	ld.param.u32 	%r36, [_Z20matmul_shared_kernelPfPKfS1_S1_iii_param_6];
	cvta.to.global.u64 	%rd1, %rd9;
	cvta.to.global.u64 	%rd2, %rd8;
	mov.u32 	%r1, %ctaid.z;
	mov.u32 	%r2, %tid.y;
	mov.u32 	%r3, %tid.x;
	mov.u32 	%r37, %ctaid.y;
	shl.b32 	%r4, %r37, 4;
	mov.u32 	%r38, %ctaid.x;
	shl.b32 	%r5, %r38, 4;
	setp.lt.s32 	%p1, %r35, 1;
	mov.f32 	%f183, 0f00000000;
	@%p1 bra 	$L__BB0_19;
	add.s32 	%r6, %r4, %r2;
	shl.b32 	%r40, %r2, 6;
	mov.u32 	%r41, _ZZ20matmul_shared_kernelPfPKfS1_S1_iiiE8inp_tile;
	add.s32 	%r7, %r41, %r40;
	shl.b32 	%r42, %r3, 2;
	add.s32 	%r8, %r7, %r42;
	mad.lo.s32 	%r43, %r34, %r1, %r6;
	mul.lo.s32 	%r9, %r43, %r35;
	add.s32 	%r10, %r5, %r2;
	mov.u32 	%r44, _ZZ20matmul_shared_kernelPfPKfS1_S1_iiiE11weight_tile;
	add.s32 	%r45, %r44, %r40;
	add.s32 	%r11, %r45, %r42;
	mul.lo.s32 	%r12, %r35, %r10;
	shl.b32 	%r46, %r3, 6;
	add.s32 	%r13, %r44, %r46;
	add.s32 	%r14, %r35, -1;
	setp.lt.u32 	%p2, %r35, 17;
	mov.f32 	%f183, 0f00000000;
	mov.b32 	%r62, 0;
	@%p2 bra 	$L__BB0_13;
	shr.u32 	%r48, %r14, 4;
	add.s32 	%r49, %r48, 1;
	add.s32 	%r60, %r3, %r9;
	add.s64 	%rd3, %rd1, 64;
	add.s32 	%r59, %r3, %r12;
	and.b32  	%r50, %r49, 536870910;
	neg.s32 	%r57, %r50;
	mov.f32 	%f183, 0f00000000;
	mov.b32 	%r61, 16;
	mov.u32 	%r58, %r3;
$L__BB0_3:
	setp.ge.s32 	%p3, %r6, %r34;
	mul.wide.s32 	%rd10, %r60, 4;
	add.s64 	%rd11, %rd2, %rd10;
	add.s64 	%rd4, %rd11, 64;
	setp.ge.s32 	%p4, %r58, %r35;
	mov.f32 	%f175, 0f00000000;
	or.pred  	%p5, %p3, %p4;
	@%p5 bra 	$L__BB0_5;
	ld.global.nc.f32 	%f175, [%rd4+-64];
$L__BB0_5:
	mul.wide.s32 	%rd12, %r59, 4;
	add.s64 	%rd5, %rd3, %rd12;
	setp.ge.s32 	%p7, %r10, %r36;
	st.shared.f32 	[%r8], %f175;
	mov.f32 	%f176, 0f00000000;
	or.pred  	%p8, %p7, %p4;
	@%p8 bra 	$L__BB0_7;
	ld.global.nc.f32 	%f176, [%rd5+-64];
$L__BB0_7:
	st.shared.f32 	[%r11], %f176;
	bar.sync 	0;
	ld.shared.f32 	%f29, [%r7];
	ld.shared.f32 	%f30, [%r13];
	fma.rn.f32 	%f31, %f29, %f30, %f183;
	ld.shared.f32 	%f32, [%r7+4];
	ld.shared.f32 	%f33, [%r13+4];
	fma.rn.f32 	%f34, %f32, %f33, %f31;
	ld.shared.f32 	%f35, [%r7+8];
	ld.shared.f32 	%f36, [%r13+8];
	fma.rn.f32 	%f37, %f35, %f36, %f34;
	ld.shared.f32 	%f38, [%r7+12];
	ld.shared.f32 	%f39, [%r13+12];
	fma.rn.f32 	%f40, %f38, %f39, %f37;
	ld.shared.f32 	%f41, [%r7+16];
	ld.shared.f32 	%f42, [%r13+16];
	fma.rn.f32 	%f43, %f41, %f42, %f40;
	ld.shared.f32 	%f44, [%r7+20];
	ld.shared.f32 	%f45, [%r13+20];
	fma.rn.f32 	%f46, %f44, %f45, %f43;
	ld.shared.f32 	%f47, [%r7+24];
	ld.shared.f32 	%f48, [%r13+24];
	fma.rn.f32 	%f49, %f47, %f48, %f46;
	ld.shared.f32 	%f50, [%r7+28];
	ld.shared.f32 	%f51, [%r13+28];
	fma.rn.f32 	%f52, %f50, %f51, %f49;
	ld.shared.f32 	%f53, [%r7+32];
	ld.shared.f32 	%f54, [%r13+32];
	fma.rn.f32 	%f55, %f53, %f54, %f52;
	ld.shared.f32 	%f56, [%r7+36];
	ld.shared.f32 	%f57, [%r13+36];
	fma.rn.f32 	%f58, %f56, %f57, %f55;
	ld.shared.f32 	%f59, [%r7+40];
	ld.shared.f32 	%f60, [%r13+40];
	fma.rn.f32 	%f61, %f59, %f60, %f58;
	ld.shared.f32 	%f62, [%r7+44];
	ld.shared.f32 	%f63, [%r13+44];
	fma.rn.f32 	%f64, %f62, %f63, %f61;
	ld.shared.f32 	%f65, [%r7+48];
	ld.shared.f32 	%f66, [%r13+48];
	fma.rn.f32 	%f67, %f65, %f66, %f64;
	ld.shared.f32 	%f68, [%r7+52];
	ld.shared.f32 	%f69, [%r13+52];
	fma.rn.f32 	%f70, %f68, %f69, %f67;
	ld.shared.f32 	%f71, [%r7+56];
	ld.shared.f32 	%f72, [%r13+56];
	fma.rn.f32 	%f73, %f71, %f72, %f70;
	ld.shared.f32 	%f74, [%r7+60];
	ld.shared.f32 	%f75, [%r13+60];
	fma.rn.f32 	%f6, %f74, %f75, %f73;
	bar.sync 	0;
	add.s32 	%r23, %r58, 16;
	setp.ge.s32 	%p10, %r23, %r35;
	mov.f32 	%f177, 0f00000000;
	or.pred  	%p11, %p3, %p10;
	@%p11 bra 	$L__BB0_9;
	ld.global.nc.f32 	%f177, [%rd4];
$L__BB0_9:
	st.shared.f32 	[%r8], %f177;
	mov.f32 	%f178, 0f00000000;
	or.pred  	%p14, %p7, %p10;
	@%p14 bra 	$L__BB0_11;
	ld.global.nc.f32 	%f178, [%rd5];
$L__BB0_11:
	st.shared.f32 	[%r11], %f178;
	bar.sync 	0;
	ld.shared.f32 	%f77, [%r7];
	ld.shared.f32 	%f78, [%r13];
	fma.rn.f32 	%f79, %f77, %f78, %f6;
	ld.shared.f32 	%f80, [%r7+4];
	ld.shared.f32 	%f81, [%r13+4];
	fma.rn.f32 	%f82, %f80, %f81, %f79;
	ld.shared.f32 	%f83, [%r7+8];
	ld.shared.f32 	%f84, [%r13+8];
	fma.rn.f32 	%f85, %f83, %f84, %f82;
	ld.shared.f32 	%f86, [%r7+12];
	ld.shared.f32 	%f87, [%r13+12];
	fma.rn.f32 	%f88, %f86, %f87, %f85;
	ld.shared.f32 	%f89, [%r7+16];
	ld.shared.f32 	%f90, [%r13+16];
	fma.rn.f32 	%f91, %f89, %f90, %f88;
	ld.shared.f32 	%f92, [%r7+20];
	ld.shared.f32 	%f93, [%r13+20];
	fma.rn.f32 	%f94, %f92, %f93, %f91;
	ld.shared.f32 	%f95, [%r7+24];
	ld.shared.f32 	%f96, [%r13+24];
	fma.rn.f32 	%f97, %f95, %f96, %f94;
	ld.shared.f32 	%f98, [%r7+28];
	ld.shared.f32 	%f99, [%r13+28];
	fma.rn.f32 	%f100, %f98, %f99, %f97;
	ld.shared.f32 	%f101, [%r7+32];
	ld.shared.f32 	%f102, [%r13+32];
	fma.rn.f32 	%f103, %f101, %f102, %f100;
	ld.shared.f32 	%f104, [%r7+36];
	ld.shared.f32 	%f105, [%r13+36];
	fma.rn.f32 	%f106, %f104, %f105, %f103;
	ld.shared.f32 	%f107, [%r7+40];
	ld.shared.f32 	%f108, [%r13+40];
	fma.rn.f32 	%f109, %f107, %f108, %f106;
	ld.shared.f32 	%f110, [%r7+44];
	ld.shared.f32 	%f111, [%r13+44];
	fma.rn.f32 	%f112, %f110, %f111, %f109;
	ld.shared.f32 	%f113, [%r7+48];
	ld.shared.f32 	%f114, [%r13+48];
	fma.rn.f32 	%f115, %f113, %f114, %f112;
	ld.shared.f32 	%f116, [%r7+52];
	ld.shared.f32 	%f117, [%r13+52];
	fma.rn.f32 	%f118, %f116, %f117, %f115;
	ld.shared.f32 	%f119, [%r7+56];
	ld.shared.f32 	%f120, [%r13+56];
	fma.rn.f32 	%f121, %f119, %f120, %f118;
	ld.shared.f32 	%f122, [%r7+60];
	ld.shared.f32 	%f123, [%r13+60];
	fma.rn.f32 	%f183, %f122, %f123, %f121;
	bar.sync 	0;
	add.s32 	%r61, %r61, 32;
	add.s32 	%r60, %r60, 32;
	add.s32 	%r59, %r59, 32;
	add.s32 	%r58, %r58, 32;
	add.s32 	%r57, %r57, 2;
	setp.ne.s32 	%p15, %r57, 0;
	@%p15 bra 	$L__BB0_3;
	add.s32 	%r62, %r61, -16;
$L__BB0_13:
	and.b32  	%r51, %r14, 16;
	setp.ne.s32 	%p16, %r51, 0;
	@%p16 bra 	$L__BB0_19;
	setp.ge.s32 	%p17, %r6, %r34;
	add.s32 	%r31, %r62, %r3;
	setp.ge.s32 	%p18, %r31, %r35;
	mov.f32 	%f181, 0f00000000;
	or.pred  	%p19, %p17, %p18;
	@%p19 bra 	$L__BB0_16;
	add.s32 	%r53, %r31, %r9;
	mul.wide.s32 	%rd13, %r53, 4;
	add.s64 	%rd14, %rd2, %rd13;
	ld.global.nc.f32 	%f181, [%rd14];
$L__BB0_16:
	setp.ge.s32 	%p20, %r31, %r35;
	setp.ge.s32 	%p21, %r10, %r36;
	st.shared.f32 	[%r8], %f181;
	mov.f32 	%f182, 0f00000000;
	or.pred  	%p22, %p21, %p20;
	@%p22 bra 	$L__BB0_18;
	add.s32 	%r54, %r31, %r12;
	mul.wide.s32 	%rd15, %r54, 4;
	add.s64 	%rd16, %rd1, %rd15;
	ld.global.nc.f32 	%f182, [%rd16];
$L__BB0_18:
	st.shared.f32 	[%r11], %f182;
	bar.sync 	0;
	ld.shared.f32 	%f126, [%r7];
	ld.shared.f32 	%f127, [%r13];
	fma.rn.f32 	%f128, %f126, %f127, %f183;
	ld.shared.f32 	%f129, [%r7+4];
	ld.shared.f32 	%f130, [%r13+4];
	fma.rn.f32 	%f131, %f129, %f130, %f128;
	ld.shared.f32 	%f132, [%r7+8];
	ld.shared.f32 	%f133, [%r13+8];
	fma.rn.f32 	%f134, %f132, %f133, %f131;
	ld.shared.f32 	%f135, [%r7+12];
	ld.shared.f32 	%f136, [%r13+12];
	fma.rn.f32 	%f137, %f135, %f136, %f134;
	ld.shared.f32 	%f138, [%r7+16];
	ld.shared.f32 	%f139, [%r13+16];
	fma.rn.f32 	%f140, %f138, %f139, %f137;
	ld.shared.f32 	%f141, [%r7+20];
	ld.shared.f32 	%f142, [%r13+20];
	fma.rn.f32 	%f143, %f141, %f142, %f140;
	ld.shared.f32 	%f144, [%r7+24];
	ld.shared.f32 	%f145, [%r13+24];
	fma.rn.f32 	%f146, %f144, %f145, %f143;
	ld.shared.f32 	%f147, [%r7+28];
	ld.shared.f32 	%f148, [%r13+28];
	fma.rn.f32 	%f149, %f147, %f148, %f146;
	ld.shared.f32 	%f150, [%r7+32];
	ld.shared.f32 	%f151, [%r13+32];
	fma.rn.f32 	%f152, %f150, %f151, %f149;
	ld.shared.f32 	%f153, [%r7+36];
	ld.shared.f32 	%f154, [%r13+36];
	fma.rn.f32 	%f155, %f153, %f154, %f152;
	ld.shared.f32 	%f156, [%r7+40];
	ld.shared.f32 	%f157, [%r13+40];
	fma.rn.f32 	%f158, %f156, %f157, %f155;
	ld.shared.f32 	%f159, [%r7+44];
	ld.shared.f32 	%f160, [%r13+44];
	fma.rn.f32 	%f161, %f159, %f160, %f158;
	ld.shared.f32 	%f162, [%r7+48];
	ld.shared.f32 	%f163, [%r13+48];
	fma.rn.f32 	%f164, %f162, %f163, %f161;
	ld.shared.f32 	%f165, [%r7+52];
	ld.shared.f32 	%f166, [%r13+52];
	fma.rn.f32 	%f167, %f165, %f166, %f164;
	ld.shared.f32 	%f168, [%r7+56];
	ld.shared.f32 	%f169, [%r13+56];
	fma.rn.f32 	%f170, %f168, %f169, %f167;
	ld.shared.f32 	%f171, [%r7+60];
	ld.shared.f32 	%f172, [%r13+60];
	fma.rn.f32 	%f183, %f171, %f172, %f170;
	bar.sync 	0;
$L__BB0_19:
	add.s32 	%r32, %r4, %r2;
	setp.ge.s32 	%p23, %r32, %r34;
	add.s32 	%r33, %r5, %r3;
	setp.ge.s32 	%p24, %r33, %r36;
	or.pred  	%p25, %p23, %p24;
	@%p25 bra 	$L__BB0_23;
	setp.eq.s64 	%p26, %rd7, 0;
	@%p26 bra 	$L__BB0_22;
	cvta.to.global.u64 	%rd17, %rd7;
	mul.wide.s32 	%rd18, %r33, 4;
	add.s64 	%rd19, %rd17, %rd18;
	ld.global.nc.f32 	%f173, [%rd19];
	add.f32 	%f183, %f183, %f173;
$L__BB0_22:
	mad.lo.s32 	%r55, %r34, %r1, %r32;
	mad.lo.s32 	%r56, %r55, %r36, %r33;
	cvta.to.global.u64 	%rd20, %rd6;
	mul.wide.s32 	%rd21, %r56, 4;
	add.s64 	%rd22, %rd20, %rd21;
	st.global.f32 	[%rd22], %f183;
$L__BB0_23:
	ret;

}


// ===== COMPILED SASS (sm_100) =====

	.target	sm_100

	.elftype	@"ET_EXEC"


//--------------------- .note.nv.tkinfo           --------------------------
	.section	.note.nv.tkinfo,"",@"SHT_NOTE"
	.sectionflags	@"SHF_NOTE_NV_TKINFO"
	.tkinfo
        /*0018*/ 	.word	0x00000002
        /*0030*/ 	.string	""
        /*0030*/ 	.string	"ptxas"
        /*0030*/ 	.string	"Cuda compilation tools, release 13.0, V13.0.88"
        /*0030*/ 	.string	"Build cuda_13.0.r13.0/compiler.36424714_0"
        /*0030*/ 	.string	"-arch sm_100 -m 64 "



//--------------------- .note.nv.cuinfo           --------------------------
	.section	.note.nv.cuinfo,"",@"SHT_NOTE"
	.sectionflags	@"SHF_NOTE_NV_CUINFO"
        /*0018*/ 	.short	0x0002
        /*001a*/ 	.short	0x0064
        /*001c*/ 	.short	0x0082
	.zero		2


//--------------------- .nv.info                  --------------------------
	.section	.nv.info,"",@"SHT_CUDA_INFO"
	.align	4


	//----- nvinfo : EIATTR_REGCOUNT
	.align		4
        /*0000*/ 	.byte	0x04, 0x2f
        /*0002*/ 	.short	(.L_1 - .L_0)
	.align		4
.L_0:
        /*0004*/ 	.word	index@(_Z20matmul_shared_kernelPfPKfS1_S1_iii)
        /*0008*/ 	.word	0x00000026


	//----- nvinfo : EIATTR_FRAME_SIZE
	.align		4
.L_1:
        /*000c*/ 	.byte	0x04, 0x11
        /*000e*/ 	.short	(.L_3 - .L_2)
	.align		4
.L_2:
        /*0010*/ 	.word	index@(_Z20matmul_shared_kernelPfPKfS1_S1_iii)
        /*0014*/ 	.word	0x00000000


	//----- nvinfo : EIATTR_MIN_STACK_SIZE
	.align		4
.L_3:
        /*0018*/ 	.byte	0x04, 0x12
        /*001a*/ 	.short	(.L_5 - .L_4)
	.align		4
.L_4:
        /*001c*/ 	.word	index@(_Z20matmul_shared_kernelPfPKfS1_S1_iii)
        /*0020*/ 	.word	0x00000000
.L_5:


//--------------------- .nv.compat                --------------------------
	.section	.nv.compat,"",@"SHT_CUDA_COMPAT_INFO"
	.align	4
        /*0000*/ 	.byte	0x02, 0x09, 0x00, 0x00, 0x02, 0x02, 0x01, 0x00, 0x02, 0x05, 0x05, 0x00, 0x03, 0x07, 0x01, 0x01
        /*0010*/ 	.byte	0x02, 0x03, 0x00, 0x00, 0x02, 0x06, 0x01, 0x00, 0x04, 0x0b, 0x08, 0x00, 0x09, 0x00, 0x00, 0x00
        /*0020*/ 	.byte	0x00, 0x00, 0x00, 0x00


//--------------------- .nv.info._Z20matmul_shared_kernelPfPKfS1_S1_iii --------------------------
	.section	.nv.info._Z20matmul_shared_kernelPfPKfS1_S1_iii,"",@"SHT_CUDA_INFO"
	.sectionflags	@""
	.align	4


	//----- nvinfo : EIATTR_CUDA_API_VERSION
	.align		4
        /*0000*/ 	.byte	0x04, 0x37
        /*0002*/ 	.short	(.L_7 - .L_6)
.L_6:
        /*0004*/ 	.word	0x00000082


	//----- nvinfo : EIATTR_KPARAM_INFO
	.align		4
.L_7:
        /*0008*/ 	.byte	0x04, 0x17
        /*000a*/ 	.short	(.L_9 - .L_8)
.L_8:
        /*000c*/ 	.word	0x00000000
        /*0010*/ 	.short	0x0006
        /*0012*/ 	.short	0x0028
        /*0014*/ 	.byte	0x00, 0xf0, 0x11, 0x00


	//----- nvinfo : EIATTR_KPARAM_INFO
	.align		4
.L_9:
        /*0018*/ 	.byte	0x04, 0x17
        /*001a*/ 	.short	(.L_11 - .L_10)
.L_10:
        /*001c*/ 	.word	0x00000000
        /*0020*/ 	.short	0x0005
        /*0022*/ 	.short	0x0024
        /*0024*/ 	.byte	0x00, 0xf0, 0x11, 0x00


	//----- nvinfo : EIATTR_KPARAM_INFO
	.align		4
.L_11:
        /*0028*/ 	.byte	0x04, 0x17
        /*002a*/ 	.short	(.L_13 - .L_12)
.L_12:
        /*002c*/ 	.word	0x00000000
        /*0030*/ 	.short	0x0004
        /*0032*/ 	.short	0x0020
        /*0034*/ 	.byte	0x00, 0xf0, 0x11, 0x00


	//----- nvinfo : EIATTR_KPARAM_INFO
	.align		4
.L_13:
        /*0038*/ 	.byte	0x04, 0x17
        /*003a*/ 	.short	(.L_15 - .L_14)
.L_14:
        /*003c*/ 	.word	0x00000000
        /*0040*/ 	.short	0x0003
        /*0042*/ 	.short	0x0018
        /*0044*/ 	.byte	0x00, 0xf5, 0x21, 0x00


	//----- nvinfo : EIATTR_KPARAM_INFO
	.align		4
.L_15:
        /*0048*/ 	.byte	0x04, 0x17
        /*004a*/ 	.short	(.L_17 - .L_16)
.L_16:
        /*004c*/ 	.word	0x00000000
        /*0050*/ 	.short	0x0002
        /*0052*/ 	.short	0x0010
        /*0054*/ 	.byte	0x00, 0xf5, 0x21, 0x00


	//----- nvinfo : EIATTR_KPARAM_INFO
	.align		4
.L_17:
        /*0058*/ 	.byte	0x04, 0x17
        /*005a*/ 	.short	(.L_19 - .L_18)
.L_18:
        /*005c*/ 	.word	0x00000000
        /*0060*/ 	.short	0x0001
        /*0062*/ 	.short	0x0008
        /*0064*/ 	.byte	0x00, 0xf5, 0x21, 0x00


	//----- nvinfo : EIATTR_KPARAM_INFO
	.align		4
.L_19:
        /*0068*/ 	.byte	0x04, 0x17
        /*006a*/ 	.short	(.L_21 - .L_20)
.L_20:
        /*006c*/ 	.word	0x00000000
        /*0070*/ 	.short	0x0000
        /*0072*/ 	.short	0x0000
        /*0074*/ 	.byte	0x00, 0xf5, 0x21, 0x00


	//----- nvinfo : EIATTR_SPARSE_MMA_MASK
	.align		4
.L_21:
        /*0078*/ 	.byte	0x03, 0x50
        /*007a*/ 	.short	0x0000


	//----- nvinfo : EIATTR_MAXREG_COUNT
	.align		4
        /*007c*/ 	.byte	0x03, 0x1b
        /*007e*/ 	.short	0x00ff


	//----- nvinfo : EIATTR_NUM_BARRIERS
	.align		4
        /*0080*/ 	.byte	0x02, 0x4c
        /*0082*/ 	.byte	0x01
	.zero		1


	//----- nvinfo : EIATTR_MERCURY_ISA_VERSION
	.align		4
        /*0084*/ 	.byte	0x03, 0x5f
        /*0086*/ 	.short	0x0101


	//----- nvinfo : EIATTR_VRC_CTA_INIT_COUNT
	.align		4
        /*0088*/ 	.byte	0x02, 0x4a
	.zero		1
	.zero		1


	//----- nvinfo : EIATTR_EXIT_INSTR_OFFSETS
	.align		4
        /*008c*/ 	.byte	0x04, 0x1c
        /*008e*/ 	.short	(.L_23 - .L_22)


	//   ....[0]....
.L_22:
        /*0090*/ 	.word	0x00000b50


	//   ....[1]....
        /*0094*/ 	.word	0x00000c20


	//----- nvinfo : EIATTR_CBANK_PARAM_SIZE
	.align		4
.L_23:
        /*0098*/ 	.byte	0x03, 0x19
        /*009a*/ 	.short	0x002c


	//----- nvinfo : EIATTR_PARAM_CBANK
	.align		4
        /*009c*/ 	.byte	0x04, 0x0a
        /*009e*/ 	.short	(.L_25 - .L_24)
	.align		4
.L_24:
        /*00a0*/ 	.word	index@(.nv.constant0._Z20matmul_shared_kernelPfPKfS1_S1_iii)
        /*00a4*/ 	.short	0x0380
        /*00a6*/ 	.short	0x002c


	//----- nvinfo : EIATTR_SW_WAR
	.align		4
.L_25:
        /*00a8*/ 	.byte	0x04, 0x36
        /*00aa*/ 	.short	(.L_27 - .L_26)
.L_26:
        /*00ac*/ 	.word	0x00000008
.L_27:


//--------------------- .nv.callgraph             --------------------------
	.section	.nv.callgraph,"",@"SHT_CUDA_CALLGRAPH"
	.align	4
	.sectionentsize	8
	.align		4
        /*0000*/ 	.word	0x00000000
	.align		4
        /*0004*/ 	.word	0xffffffff
	.align		4
        /*0008*/ 	.word	0x00000000
	.align		4
        /*000c*/ 	.word	0xfffffffe
	.align		4
        /*0010*/ 	.word	0x00000000
	.align		4
        /*0014*/ 	.word	0xfffffffd
	.align		4
        /*0018*/ 	.word	0x00000000
	.align		4
        /*001c*/ 	.word	0xfffffffc


//--------------------- .text._Z20matmul_shared_kernelPfPKfS1_S1_iii --------------------------
	.section	.text._Z20matmul_shared_kernelPfPKfS1_S1_iii,"ax",@progbits
	.align	128
        .global         _Z20matmul_shared_kernelPfPKfS1_S1_iii
        .type           _Z20matmul_shared_kernelPfPKfS1_S1_iii,@function
        .size           _Z20matmul_shared_kernelPfPKfS1_S1_iii,(.L_x_4 - _Z20matmul_shared_kernelPfPKfS1_S1_iii)
        .other          _Z20matmul_shared_kernelPfPKfS1_S1_iii,@"STO_CUDA_ENTRY STV_DEFAULT"
_Z20matmul_shared_kernelPfPKfS1_S1_iii:
.text._Z20matmul_shared_kernelPfPKfS1_S1_iii:
[----:B------:R-:W-:Y:S01]  /*0000*/  LDC R1, c[0x0][0x37c] ;  /* 0x0000df00ff017b82 */ /* 0x000fe20000000800 */
[----:B------:R-:W0:Y:S01]  /*0010*/  LDCU UR8, c[0x0][0x3a4] ;  /* 0x00007480ff0877ac */ /* 0x000e220008000800 */
[----:B------:R-:W1:Y:S06]  /*0020*/  S2R R5, SR_TID.Y ;  /* 0x0000000000057919 */ /* 0x000e6c0000002200 */
[----:B------:R-:W2:Y:S01]  /*0030*/  S2UR UR12, SR_CTAID.Z ;  /* 0x00000000000c79c3 */ /* 0x000ea20000002700 */
[----:B------:R-:W-:Y:S01]  /*0040*/  HFMA2 R17, -RZ, RZ, 0, 0 ;  /* 0x00000000ff117431 */ /* 0x000fe200000001ff */
[----:B------:R-:W3:Y:S01]  /*0050*/  LDCU.64 UR10, c[0x0][0x358] ;  /* 0x00006b00ff0a77ac */ /* 0x000ee20008000a00 */
[----:B------:R-:W4:Y:S01]  /*0060*/  S2R R3, SR_TID.X ;  /* 0x0000000000037919 */ /* 0x000f220000002100 */
[----:B------:R-:W1:Y:S01]  /*0070*/  S2R R2, SR_CTAID.Y ;  /* 0x0000000000027919 */ /* 0x000e620000002600 */
[----:B------:R-:W1:Y:S01]  /*0080*/  S2R R0, SR_CTAID.X ;  /* 0x0000000000007919 */ /* 0x000e620000002500 */
[----:B0-----:R-:W-:-:S09]  /*0090*/  UISETP.GE.AND UP0, UPT, UR8, 0x1, UPT ;  /* 0x000000010800788c */ /* 0x001fd2000bf06270 */
[----:B---3--:R-:W-:Y:S05]  /*00a0*/  BRA.U !UP0, `(.L_x_0) ;  /* 0x00000009088c7547 */ /* 0x008fea000b800000 */
[----:B------:R-:W0:Y:S01]  /*00b0*/  S2UR UR6, SR_CgaCtaId ;  /* 0x00000000000679c3 */ /* 0x000e220000008800 */
[----:B------:R-:W3:Y:S01]  /*00c0*/  LDCU UR7, c[0x0][0x3a0] ;  /* 0x00007400ff0777ac */ /* 0x000ee20008000800 */
[-C--:B-1----:R-:W-:Y:S02]  /*00d0*/  LEA R30, R2, R5.reuse, 0x4 ;  /* 0x00000005021e7211 */ /* 0x082fe400078e20ff */
[----:B------:R-:W-:Y:S01]  /*00e0*/  LEA R26, R0, R5, 0x4 ;  /* 0x00000005001a7211 */ /* 0x000fe200078e20ff */
[----:B------:R-:W-:Y:S01]  /*00f0*/  UMOV UR4, 0x400 ;  /* 0x0000040000047882 */ /* 0x000fe20000000000 */
[----:B------:R-:W-:Y:S01]  /*0100*/  UISETP.GE.U32.AND UP0, UPT, UR8, 0x11, UPT ;  /* 0x000000110800788c */ /* 0x000fe2000bf06070 */
[----:B------:R-:W-:Y:S01]  /*0110*/  MOV R17, RZ ;  /* 0x000000ff00117202 */ /* 0x000fe20000000f00 */
[----:B------:R-:W-:Y:S02]  /*0120*/  UIADD3 UR5, UPT, UPT, UR4, 0x400, URZ ;  /* 0x0000040004057890 */ /* 0x000fe4000fffe0ff */
[----:B------:R-:W-:Y:S01]  /*0130*/  UIADD3 UR9, UPT, UPT, UR8, -0x1, URZ ;  /* 0xffffffff08097890 */ /* 0x000fe2000fffe0ff */
[----:B---3--:R-:W-:Y:S01]  /*0140*/  MOV R20, UR7 ;  /* 0x0000000700147c02 */ /* 0x008fe20008000f00 */
[----:B0-----:R-:W-:-:S04]  /*0150*/  ULEA UR4, UR6, UR4, 0x18 ;  /* 0x0000000406047291 */ /* 0x001fc8000f8ec0ff */
[----:B--2---:R-:W-:Y:S01]  /*0160*/  IMAD R25, R20, UR12, R30 ;  /* 0x0000000c14197c24 */ /* 0x004fe2000f8e021e */
[----:B------:R-:W-:Y:S01]  /*0170*/  ULEA UR5, UR6, UR5, 0x18 ;  /* 0x0000000506057291 */ /* 0x000fe2000f8ec0ff */
[----:B------:R-:W-:Y:S01]  /*0180*/  LEA R29, R5, UR4, 0x6 ;  /* 0x00000004051d7c11 */ /* 0x000fe2000f8e30ff */
[----:B------:R-:W-:-:S04]  /*0190*/  UMOV UR4, URZ ;  /* 0x000000ff00047c82 */ /* 0x000fc80008000000 */
[----:B------:R-:W-:Y:S02]  /*01a0*/  LEA R24, R5, UR5, 0x6 ;  /* 0x0000000505187c11 */ /* 0x000fe4000f8e30ff */
[C---:B----4-:R-:W-:Y:S02]  /*01b0*/  LEA R27, R3.reuse, R29, 0x2 ;  /* 0x0000001d031b7211 */ /* 0x050fe400078e10ff */
[C---:B------:R-:W-:Y:S02]  /*01c0*/  LEA R28, R3.reuse, UR5, 0x6 ;  /* 0x00000005031c7c11 */ /* 0x040fe4000f8e30ff */
[----:B------:R-:W-:Y:S01]  /*01d0*/  LEA R24, R3, R24, 0x2 ;  /* 0x0000001803187211 */ /* 0x000fe200078e10ff */
[----:B------:R-:W-:Y:S06]  /*01e0*/  BRA.U !UP0, `(.L_x_1) ;  /* 0x00000005088c7547 */ /* 0x000fec000b800000 */
[----:B------:R-:W0:Y:S01]  /*01f0*/  LDCU.64 UR6, c[0x0][0x390] ;  /* 0x00007200ff0677ac */ /* 0x000e220008000a00 */
[--C-:B------:R-:W-:Y:S01]  /*0200*/  IMAD R23, R25, UR8, R3.reuse ;  /* 0x0000000819177c24 */ /* 0x100fe2000f8e0203 */
[----:B------:R-:W-:Y:S01]  /*0210*/  MOV R17, RZ ;  /* 0x000000ff00117202 */ /* 0x000fe20000000f00 */
[----:B------:R-:W-:Y:S01]  /*0220*/  IMAD R22, R26, UR8, R3 ;  /* 0x000000081a167c24 */ /* 0x000fe2000f8e0203 */
[----:B------:R-:W-:Y:S01]  /*0230*/  ULEA.HI UR4, UR9, 0x1, URZ, 0x1c ;  /* 0x0000000109047891 */ /* 0x000fe2000f8fe0ff */
[----:B------:R-:W-:Y:S01]  /*0240*/  MOV R21, R3 ;  /* 0x0000000300157202 */ /* 0x000fe20000000f00 */
[----:B------:R-:W1:Y:S02]  /*0250*/  LDCU UR13, c[0x0][0x3a8] ;  /* 0x00007500ff0d77ac */ /* 0x000e640008000800 */
[----:B------:R-:W-:Y:S01]  /*0260*/  ULOP3.LUT UR4, UR4, 0x1ffffffe, URZ, 0xc0, !UPT ;  /* 0x1ffffffe04047892 */ /* 0x000fe2000f8ec0ff */
[----:B------:R-:W2:Y:S03]  /*0270*/  LDCU.64 UR14, c[0x0][0x3a0] ;  /* 0x00007400ff0e77ac */ /* 0x000ea60008000a00 */
[----:B------:R-:W-:-:S02]  /*0280*/  UIADD3 UR4, UPT, UPT, -UR4, URZ, URZ ;  /* 0x000000ff04047290 */ /* 0x000fc4000fffe1ff */
[----:B0-----:R-:W-:Y:S01]  /*0290*/  UIADD3 UR6, UP0, UPT, UR6, 0x40, URZ ;  /* 0x0000004006067890 */ /* 0x001fe2000ff1e0ff */
[----:B------:R-:W-:-:S03]  /*02a0*/  UMOV UR5, 0x10 ;  /* 0x0000001000057882 */ /* 0x000fc60000000000 */
[----:B------:R-:W-:-:S12]  /*02b0*/  UIADD3.X UR7, UPT, UPT, URZ, UR7, URZ, UP0, !UPT ;  /* 0x00000007ff077290 */ /* 0x000fd800087fe4ff */
.L_x_2:
[----:B------:R-:W0:Y:S01]  /*02c0*/  LDC.64 R18, c[0x0][0x388] ;  /* 0x0000e200ff127b82 */ /* 0x000e220000000a00 */
[----:B--2---:R-:W-:Y:S01]  /*02d0*/  UMOV UR8, UR15 ;  /* 0x0000000f00087c82 */ /* 0x004fe20008000000 */
[----:B------:R-:W-:Y:S01]  /*02e0*/  MOV R20, UR14 ;  /* 0x0000000e00147c02 */ /* 0x000fe20008000f00 */
[----:B------:R-:W-:Y:S01]  /*02f0*/  HFMA2 R16, -RZ, RZ, 0, 0 ;  /* 0x00000000ff107431 */ /* 0x000fe200000001ff */
[----:B------:R-:W-:Y:S02]  /*0300*/  ISETP.GE.AND P0, PT, R21, UR8, PT ;  /* 0x0000000815007c0c */ /* 0x000fe4000bf06270 */
[----:B------:R-:W-:Y:S02]  /*0310*/  MOV R34, UR6 ;  /* 0x0000000600227c02 */ /* 0x000fe40008000f00 */
[----:B------:R-:W-:Y:S02]  /*0320*/  ISETP.GE.OR P1, PT, R30, R20, P0 ;  /* 0x000000141e00720c */ /* 0x000fe40000726670 */
[----:B-1----:R-:W-:-:S02]  /*0330*/  ISETP.GE.OR P0, PT, R26, UR13, P0 ;  /* 0x0000000d1a007c0c */ /* 0x002fc40008706670 */
[----:B------:R-:W-:Y:S02]  /*0340*/  MOV R35, UR7 ;  /* 0x0000000700237c02 */ /* 0x000fe40008000f00 */
[----:B------:R-:W-:Y:S01]  /*0350*/  MOV R31, RZ ;  /* 0x000000ff001f7202 */ /* 0x000fe20000000f00 */
[----:B------:R-:W-:-:S08]  /*0360*/  IMAD.WIDE R34, R22, 0x4, R34 ;  /* 0x0000000416227825 */ /* 0x000fd000078e0222 */
[----:B------:R-:W2:Y:S01]  /*0370*/  @!P0 LDG.E.CONSTANT R31, desc[UR10][R34.64+-0x40] ;  /* 0xffffc00a221f8981 */ /* 0x000ea2000c1e9900 */
[----:B0-----:R-:W-:-:S05]  /*0380*/  IMAD.WIDE R18, R23, 0x4, R18 ;  /* 0x0000000417127825 */ /* 0x001fca00078e0212 */
[----:B------:R-:W3:Y:S01]  /*0390*/  @!P1 LDG.E.CONSTANT R16, desc[UR10][R18.64] ;  /* 0x0000000a12109981 */ /* 0x000ee2000c1e9900 */
[----:B------:R-:W-:-:S04]  /*03a0*/  IADD3 R4, PT, PT, R21, 0x10, RZ ;  /* 0x0000001015047810 */ /* 0x000fc80007ffe0ff */
[----:B------:R-:W-:Y:S01]  /*03b0*/  ISETP.GE.AND P0, PT, R4, UR8, PT ;  /* 0x0000000804007c0c */ /* 0x000fe2000bf06270 */
[----:B------:R-:W-:-:S03]  /*03c0*/  HFMA2 R32, -RZ, RZ, 0, 0 ;  /* 0x00000000ff207431 */ /* 0x000fc600000001ff */
[----:B------:R-:W-:Y:S02]  /*03d0*/  ISETP.GE.OR P1, PT, R30, R20, P0 ;  /* 0x000000141e00720c */ /* 0x000fe40000726670 */
[----:B------:R-:W-:-:S11]  /*03e0*/  ISETP.GE.OR P0, PT, R26, UR13, P0 ;  /* 0x0000000d1a007c0c */ /* 0x000fd60008706670 */
[----:B------:R-:W4:Y:S04]  /*03f0*/  @!P1 LDG.E.CONSTANT R32, desc[UR10][R18.64+0x40] ;  /* 0x0000400a12209981 */ /* 0x000f28000c1e9900 */
[----:B---3--:R-:W-:Y:S04]  /*0400*/  STS [R27], R16 ;  /* 0x000000101b007388 */ /* 0x008fe80000000800 */
[----:B--2---:R0:W-:Y:S01]  /*0410*/  STS [R24], R31 ;  /* 0x0000001f18007388 */ /* 0x0041e20000000800 */
[----:B------:R-:W-:Y:S01]  /*0420*/  BAR.SYNC.DEFER_BLOCKING 0x0 ;  /* 0x0000000000007b1d */ /* 0x000fe20000010000 */
[----:B0-----:R-:W-:-:S06]  /*0430*/  MOV R31, RZ ;  /* 0x000000ff001f7202 */ /* 0x001fcc0000000f00 */
[----:B------:R-:W2:Y:S04]  /*0440*/  @!P0 LDG.E.CONSTANT R31, desc[UR10][R34.64] ;  /* 0x0000000a221f8981 */ /* 0x000ea8000c1e9900 */
[----:B------:R-:W-:Y:S04]  /*0450*/  LDS.128 R8, [R29] ;  /* 0x000000001d087984 */ /* 0x000fe80000000c00 */
[----:B------:R-:W0:Y:S04]  /*0460*/  LDS.128 R12, [R28] ;  /* 0x000000001c0c7984 */ /* 0x000e280000000c00 */
[----:B------:R-:W-:Y:S01]  /*0470*/  LDS.128 R4, [R29+0x10] ;  /* 0x000010001d047984 */ /* 0x000fe20000000c00 */
[----:B0-----:R-:W-:-:S04]  /*0480*/  FFMA R8, R8, R12, R17 ;  /* 0x0000000c08087223 */ /* 0x001fc80000000011 */
[----:B------:R-:W-:-:S04]  /*0490*/  FFMA R9, R9, R13, R8 ;  /* 0x0000000d09097223 */ /* 0x000fc80000000008 */
[----:B------:R-:W-:-:S04]  /*04a0*/  FFMA R10, R10, R14, R9 ;  /* 0x0000000e0a0a7223 */ /* 0x000fc80000000009 */
[----:B------:R-:W-:Y:S02]  /*04b0*/  FFMA R11, R11, R15, R10 ;  /* 0x0000000f0b0b7223 */ /* 0x000fe4000000000a */
[----:B------:R-:W0:Y:S02]  /*04c0*/  LDS.128 R12, [R28+0x10] ;  /* 0x000010001c0c7984 */ /* 0x000e240000000c00 */
[----:B0-----:R-:W-:Y:S02]  /*04d0*/  FFMA R4, R4, R12, R11 ;  /* 0x0000000c04047223 */ /* 0x001fe4000000000b */
[----:B------:R-:W-:Y:S02]  /*04e0*/  LDS.128 R8, [R29+0x20] ;  /* 0x000020001d087984 */ /* 0x000fe40000000c00 */
        /* <DEDUP_REMOVED lines=9> */
[----:B------:R-:W0:Y:S01]  /*0580*/  LDS.128 R8, [R28+0x30] ;  /* 0x000030001c087984 */ /* 0x000e220000000c00 */
[----:B------:R-:W-:Y:S06]  /*0590*/  BAR.SYNC.DEFER_BLOCKING 0x0 ;  /* 0x0000000000007b1d */ /* 0x000fec0000010000 */
[----:B----4-:R-:W-:Y:S01]  /*05a0*/  STS [R27], R32 ;  /* 0x000000201b007388 */ /* 0x010fe20000000800 */
[----:B0-----:R-:W-:-:S04]  /*05b0*/  FFMA R4, R4, R8, R15 ;  /* 0x0000000804047223 */ /* 0x001fc8000000000f */
[----:B------:R-:W-:-:S04]  /*05c0*/  FFMA R5, R5, R9, R4 ;  /* 0x0000000905057223 */ /* 0x000fc80000000004 */
[----:B------:R-:W-:-:S04]  /*05d0*/  FFMA R6, R6, R10, R5 ;  /* 0x0000000a06067223 */ /* 0x000fc80000000005 */
[----:B------:R-:W-:Y:S01]  /*05e0*/  FFMA R7, R7, R11, R6 ;  /* 0x0000000b07077223 */ /* 0x000fe20000000006 */
[----:B--2---:R-:W-:Y:S01]  /*05f0*/  STS [R24], R31 ;  /* 0x0000001f18007388 */ /* 0x004fe20000000800 */
[----:B------:R-:W-:Y:S06]  /*0600*/  BAR.SYNC.DEFER_BLOCKING 0x0 ;  /* 0x0000000000007b1d */ /* 0x000fec0000010000 */
[----:B------:R-:W-:Y:S04]  /*0610*/  LDS.128 R16, [R29] ;  /* 0x000000001d107984 */ /* 0x000fe80000000c00 */
[----:B------:R-:W0:Y:S04]  /*0620*/  LDS.128 R12, [R28] ;  /* 0x000000001c0c7984 */ /* 0x000e280000000c00 */
[----:B------:R-:W-:Y:S01]  /*0630*/  LDS.128 R8, [R28+0x10] ;  /* 0x000010001c087984 */ /* 0x000fe20000000c00 */
[----:B0-----:R-:W-:-:S03]  /*0640*/  FFMA R12, R16, R12, R7 ;  /* 0x0000000c100c7223 */ /* 0x001fc60000000007 */
[----:B------:R-:W0:Y:S01]  /*0650*/  LDS.128 R4, [R29+0x10] ;  /* 0x000010001d047984 */ /* 0x000e220000000c00 */
[----:B------:R-:W-:-:S04]  /*0660*/  FFMA R13, R17, R13, R12 ;  /* 0x0000000d110d7223 */ /* 0x000fc8000000000c */
[----:B------:R-:W-:-:S04]  /*0670*/  FFMA R14, R18, R14, R13 ;  /* 0x0000000e120e7223 */ /* 0x000fc8000000000d */
[----:B------:R-:W-:Y:S02]  /*0680*/  FFMA R15, R19, R15, R14 ;  /* 0x0000000f130f7223 */ /* 0x000fe4000000000e */
[----:B------:R-:W-:Y:S02]  /*0690*/  LDS.128 R16, [R29+0x20] ;  /* 0x000020001d107984 */ /* 0x000fe40000000c00 */
[----:B0-----:R-:W-:Y:S02]  /*06a0*/  FFMA R4, R4, R8, R15 ;  /* 0x0000000804047223 */ /* 0x001fe4000000000f */
[----:B------:R-:W0:Y:S02]  /*06b0*/  LDS.128 R12, [R28+0x20] ;  /* 0x000020001c0c7984 */ /* 0x000e240000000c00 */
[----:B------:R-:W-:-:S04]  /*06c0*/  FFMA R5, R5, R9, R4 ;  /* 0x0000000905057223 */ /* 0x000fc80000000004 */
[----:B------:R-:W-:-:S04]  /*06d0*/  FFMA R6, R6, R10, R5 ;  /* 0x0000000a06067223 */ /* 0x000fc80000000005 */
[----:B------:R-:W-:Y:S02]  /*06e0*/  FFMA R7, R7, R11, R6 ;  /* 0x0000000b07077223 */ /* 0x000fe40000000006 */
[----:B------:R-:W-:Y:S02]  /*06f0*/  LDS.128 R8, [R28+0x30] ;  /* 0x000030001c087984 */ /* 0x000fe40000000c00 */
[----:B0-----:R-:W-:Y:S02]  /*0700*/  FFMA R12, R16, R12, R7 ;  /* 0x0000000c100c7223 */ /* 0x001fe40000000007 */
[----:B------:R-:W0:Y:S02]  /*0710*/  LDS.128 R4, [R29+0x30] ;  /* 0x000030001d047984 */ /* 0x000e240000000c00 */
[----:B------:R-:W-:-:S04]  /*0720*/  FFMA R13, R17, R13, R12 ;  /* 0x0000000d110d7223 */ /* 0x000fc8000000000c */
[----:B------:R-:W-:Y:S01]  /*0730*/  FFMA R14, R18, R14, R13 ;  /* 0x0000000e120e7223 */ /* 0x000fe2000000000d */
[----:B------:R-:W-:-:S03]  /*0740*/  UIADD3 UR4, UPT, UPT, UR4, 0x2, URZ ;  /* 0x0000000204047890 */ /* 0x000fc6000fffe0ff */
[----:B------:R-:W-:Y:S01]  /*0750*/  FFMA R15, R19, R15, R14 ;  /* 0x0000000f130f7223 */ /* 0x000fe2000000000e */
[----:B------:R-:W-:Y:S01]  /*0760*/  UISETP.NE.AND UP0, UPT, UR4, URZ, UPT ;  /* 0x000000ff0400728c */ /* 0x000fe2000bf05270 */
[----:B------:R-:W-:Y:S02]  /*0770*/  IADD3 R21, PT, PT, R21, 0x20, RZ ;  /* 0x0000002015157810 */ /* 0x000fe40007ffe0ff */
[----:B------:R-:W-:Y:S02]  /*0780*/  IADD3 R23, PT, PT, R23, 0x20, RZ ;  /* 0x0000002017177810 */ /* 0x000fe40007ffe0ff */
[----:B------:R-:W-:Y:S01]  /*0790*/  IADD3 R22, PT, PT, R22, 0x20, RZ ;  /* 0x0000002016167810 */ /* 0x000fe20007ffe0ff */
[----:B------:R-:W-:Y:S01]  /*07a0*/  UIADD3 UR5, UPT, UPT, UR5, 0x20, URZ ;  /* 0x0000002005057890 */ /* 0x000fe2000fffe0ff */
[----:B0-----:R-:W-:-:S04]  /*07b0*/  FFMA R4, R4, R8, R15 ;  /* 0x0000000804047223 */ /* 0x001fc8000000000f */
[----:B------:R-:W-:-:S04]  /*07c0*/  FFMA R5, R5, R9, R4 ;  /* 0x0000000905057223 */ /* 0x000fc80000000004 */
[----:B------:R-:W-:-:S04]  /*07d0*/  FFMA R6, R6, R10, R5 ;  /* 0x0000000a06067223 */ /* 0x000fc80000000005 */
[----:B------:R-:W-:Y:S01]  /*07e0*/  FFMA R17, R7, R11, R6 ;  /* 0x0000000b07117223 */ /* 0x000fe20000000006 */
[----:B------:R-:W-:Y:S06]  /*07f0*/  BAR.SYNC.DEFER_BLOCKING 0x0 ;  /* 0x0000000000007b1d */ /* 0x000fec0000010000 */
[----:B------:R-:W-:Y:S05]  /*0800*/  BRA.U UP0, `(.L_x_2) ;  /* 0xfffffff900ac7547 */ /* 0x000fea000b83ffff */
[----:B------:R-:W-:-:S12]  /*0810*/  UIADD3 UR4, UPT, UPT, UR5, -0x10, URZ ;  /* 0xfffffff005047890 */ /* 0x000fd8000fffe0ff */
.L_x_1:
[----:B------:R-:W-:-:S09]  /*0820*/  ULOP3.LUT UP0, URZ, UR9, 0x10, URZ, 0xc0, !UPT ;  /* 0x0000001009ff7892 */ /* 0x000fd2000f80c0ff */
[----:B------:R-:W-:Y:S05]  /*0830*/  BRA.U UP0, `(.L_x_0) ;  /* 0x0000000100a87547 */ /* 0x000fea000b800000 */
[----:B------:R-:W0:Y:S01]  /*0840*/  LDCU UR5, c[0x0][0x3a8] ;  /* 0x00007500ff0577ac */ /* 0x000e220008000800 */
[----:B------:R-:W-:-:S04]  /*0850*/  IADD3 R19, PT, PT, R3, UR4, RZ ;  /* 0x0000000403137c10 */ /* 0x000fc8000fffe0ff */
[----:B------:R-:W-:-:S04]  /*0860*/  ISETP.GE.AND P0, PT, R19, UR8, PT ;  /* 0x0000000813007c0c */ /* 0x000fc8000bf06270 */
[----:B------:R-:W-:Y:S02]  /*0870*/  ISETP.GE.OR P1, PT, R30, R20, P0 ;  /* 0x000000141e00720c */ /* 0x000fe40000726670 */
[----:B------:R-:W-:Y:S02]  /*0880*/  CS2R R30, SRZ ;  /* 0x00000000001e7805 */ /* 0x000fe4000001ff00 */
[----:B0-----:R-:W-:-:S09]  /*0890*/  ISETP.GE.OR P0, PT, R26, UR5, P0 ;  /* 0x000000051a007c0c */ /* 0x001fd20008706670 */
[----:B------:R-:W0:Y:S01]  /*08a0*/  @!P1 LDC.64 R6, c[0x0][0x388] ;  /* 0x0000e200ff069b82 */ /* 0x000e220000000a00 */
[----:B------:R-:W-:-:S07]  /*08b0*/  @!P1 IMAD R13, R25, UR8, R19 ;  /* 0x00000008190d9c24 */ /* 0x000fce000f8e0213 */
[----:B------:R-:W1:Y:S01]  /*08c0*/  @!P0 LDC.64 R4, c[0x0][0x390] ;  /* 0x0000e400ff048b82 */ /* 0x000e620000000a00 */
[----:B------:R-:W-:Y:S02]  /*08d0*/  @!P0 IMAD R19, R26, UR8, R19 ;  /* 0x000000081a138c24 */ /* 0x000fe4000f8e0213 */
[----:B0-----:R-:W-:-:S05]  /*08e0*/  @!P1 IMAD.WIDE R12, R13, 0x4, R6 ;  /* 0x000000040d0c9825 */ /* 0x001fca00078e0206 */
[----:B------:R-:W2:Y:S01]  /*08f0*/  @!P1 LDG.E.CONSTANT R30, desc[UR10][R12.64] ;  /* 0x0000000a0c1e9981 */ /* 0x000ea2000c1e9900 */
[----:B-1----:R-:W-:-:S05]  /*0900*/  @!P0 IMAD.WIDE R18, R19, 0x4, R4 ;  /* 0x0000000413128825 */ /* 0x002fca00078e0204 */
[----:B------:R-:W3:Y:S04]  /*0910*/  @!P0 LDG.E.CONSTANT R31, desc[UR10][R18.64] ;  /* 0x0000000a121f8981 */ /* 0x000ee8000c1e9900 */
[----:B--2---:R-:W-:Y:S04]  /*0920*/  STS [R27], R30 ;  /* 0x0000001e1b007388 */ /* 0x004fe80000000800 */
[----:B---3--:R-:W-:Y:S01]  /*0930*/  STS [R24], R31 ;  /* 0x0000001f18007388 */ /* 0x008fe20000000800 */
[----:B------:R-:W-:Y:S06]  /*0940*/  BAR.SYNC.DEFER_BLOCKING 0x0 ;  /* 0x0000000000007b1d */ /* 0x000fec0000010000 */
[----:B------:R-:W-:Y:S04]  /*0950*/  LDS.128 R20, [R29] ;  /* 0x000000001d147984 */ /* 0x000fe80000000c00 */
[----:B------:R-:W0:Y:S04]  /*0960*/  LDS.128 R24, [R28] ;  /* 0x000000001c187984 */ /* 0x000e280000000c00 */
[----:B------:R-:W-:Y:S04]  /*0970*/  LDS.128 R4, [R29+0x10] ;  /* 0x000010001d047984 */ /* 0x000fe80000000c00 */
[----:B------:R-:W1:Y:S04]  /*0980*/  LDS.128 R8, [R28+0x10] ;  /* 0x000010001c087984 */ /* 0x000e680000000c00 */
[----:B------:R-:W-:Y:S01]  /*0990*/  LDS.128 R12, [R29+0x20] ;  /* 0x000020001d0c7984 */ /* 0x000fe20000000c00 */
[----:B0-----:R-:W-:-:S03]  /*09a0*/  FFMA R20, R20, R24, R17 ;  /* 0x0000001814147223 */ /* 0x001fc60000000011 */
[----:B------:R-:W0:Y:S01]  /*09b0*/  LDS.128 R16, [R28+0x20] ;  /* 0x000020001c107984 */ /* 0x000e220000000c00 */
[----:B------:R-:W-:-:S04]  /*09c0*/  FFMA R21, R21, R25, R20 ;  /* 0x0000001915157223 */ /* 0x000fc80000000014 */
[----:B------:R-:W-:-:S04]  /*09d0*/  FFMA R22, R22, R26, R21 ;  /* 0x0000001a16167223 */ /* 0x000fc80000000015 */
[----:B------:R-:W-:Y:S02]  /*09e0*/  FFMA R23, R23, R27, R22 ;  /* 0x0000001b17177223 */ /* 0x000fe40000000016 */
[----:B------:R-:W-:Y:S02]  /*09f0*/  LDS.128 R24, [R28+0x30] ;  /* 0x000030001c187984 */ /* 0x000fe40000000c00 */
[----:B-1----:R-:W-:Y:S02]  /*0a00*/  FFMA R4, R4, R8, R23 ;  /* 0x0000000804047223 */ /* 0x002fe40000000017 */
[----:B------:R-:W1:Y:S02]  /*0a10*/  LDS.128 R20, [R29+0x30] ;  /* 0x000030001d147984 */ /* 0x000e640000000c00 */
[----:B------:R-:W-:-:S04]  /*0a20*/  FFMA R5, R5, R9, R4 ;  /* 0x0000000905057223 */ /* 0x000fc80000000004 */
[----:B------:R-:W-:-:S04]  /*0a30*/  FFMA R6, R6, R10, R5 ;  /* 0x0000000a06067223 */ /* 0x000fc80000000005 */
[----:B------:R-:W-:-:S04]  /*0a40*/  FFMA R7, R7, R11, R6 ;  /* 0x0000000b07077223 */ /* 0x000fc80000000006 */
[----:B0-----:R-:W-:-:S04]  /*0a50*/  FFMA R12, R12, R16, R7 ;  /* 0x000000100c0c7223 */ /* 0x001fc80000000007 */
[----:B------:R-:W-:-:S04]  /*0a60*/  FFMA R13, R13, R17, R12 ;  /* 0x000000110d0d7223 */ /* 0x000fc8000000000c */
[----:B------:R-:W-:-:S04]  /*0a70*/  FFMA R14, R14, R18, R13 ;  /* 0x000000120e0e7223 */ /* 0x000fc8000000000d */
[----:B------:R-:W-:-:S04]  /*0a80*/  FFMA R15, R15, R19, R14 ;  /* 0x000000130f0f7223 */ /* 0x000fc8000000000e */
[----:B-1----:R-:W-:-:S04]  /*0a90*/  FFMA R20, R20, R24, R15 ;  /* 0x0000001814147223 */ /* 0x002fc8000000000f */
[----:B------:R-:W-:-:S04]  /*0aa0*/  FFMA R21, R21, R25, R20 ;  /* 0x0000001915157223 */ /* 0x000fc80000000014 */
[----:B------:R-:W-:-:S04]  /*0ab0*/  FFMA R22, R22, R26, R21 ;  /* 0x0000001a16167223 */ /* 0x000fc80000000015 */
[----:B------:R-:W-:Y:S01]  /*0ac0*/  FFMA R17, R23, R27, R22 ;  /* 0x0000001b17117223 */ /* 0x000fe20000000016 */
[----:B------:R-:W-:Y:S06]  /*0ad0*/  BAR.SYNC.DEFER_BLOCKING 0x0 ;  /* 0x0000000000007b1d */ /* 0x000fec0000010000 */
.L_x_0:
[----:B-1----:R-:W0:Y:S01]  /*0ae0*/  S2R R5, SR_TID.Y ;  /* 0x0000000000057919 */ /* 0x002e220000002200 */
[----:B------:R-:W1:Y:S01]  /*0af0*/  LDC R9, c[0x0][0x3a0] ;  /* 0x0000e800ff097b82 */ /* 0x000e620000000800 */
[----:B------:R-:W3:Y:S01]  /*0b00*/  LDCU UR6, c[0x0][0x3a8] ;  /* 0x00007500ff0677ac */ /* 0x000ee20008000800 */
[----:B----4-:R-:W-:-:S04]  /*0b10*/  LEA R7, R0, R3, 0x4 ;  /* 0x0000000300077211 */ /* 0x010fc800078e20ff */
[----:B---3--:R-:W-:Y:S02]  /*0b20*/  ISETP.GE.AND P0, PT, R7, UR6, PT ;  /* 0x0000000607007c0c */ /* 0x008fe4000bf06270 */
[----:B0-----:R-:W-:-:S04]  /*0b30*/  LEA R0, R2, R5, 0x4 ;  /* 0x0000000502007211 */ /* 0x001fc800078e20ff */
[----:B-1----:R-:W-:-:S13]  /*0b40*/  ISETP.GE.OR P0, PT, R0, R9, P0 ;  /* 0x000000090000720c */ /* 0x002fda0000706670 */
[----:B--2---:R-:W-:Y:S05]  /*0b50*/  @P0 EXIT ;  /* 0x000000000000094d */ /* 0x004fea0003800000 */
[----:B------:R-:W0:Y:S01]  /*0b60*/  LDCU.64 UR4, c[0x0][0x398] ;  /* 0x00007300ff0477ac */ /* 0x000e220008000a00 */
[----:B------:R-:W1:Y:S01]  /*0b70*/  LDC.64 R4, c[0x0][0x380] ;  /* 0x0000e000ff047b82 */ /* 0x000e620000000a00 */
[----:B0-----:R-:W-:-:S04]  /*0b80*/  ISETP.NE.U32.AND P0, PT, RZ, UR4, PT ;  /* 0x00000004ff007c0c */ /* 0x001fc8000bf05070 */
[----:B------:R-:W-:-:S13]  /*0b90*/  ISETP.NE.AND.EX P0, PT, RZ, UR5, PT, P0 ;  /* 0x00000005ff007c0c */ /* 0x000fda000bf05300 */
[----:B------:R-:W0:Y:S02]  /*0ba0*/  @P0 LDC.64 R2, c[0x0][0x398] ;  /* 0x0000e600ff020b82 */ /* 0x000e240000000a00 */
[----:B0-----:R-:W-:-:S06]  /*0bb0*/  @P0 IMAD.WIDE R2, R7, 0x4, R2 ;  /* 0x0000000407020825 */ /* 0x001fcc00078e0202 */
[----:B------:R-:W2:Y:S01]  /*0bc0*/  @P0 LDG.E.CONSTANT R2, desc[UR10][R2.64] ;  /* 0x0000000a02020981 */ /* 0x000ea2000c1e9900 */
[----:B------:R-:W-:-:S04]  /*0bd0*/  IMAD R0, R9, UR12, R0 ;  /* 0x0000000c09007c24 */ /* 0x000fc8000f8e0200 */
[----:B------:R-:W-:-:S04]  /*0be0*/  IMAD R7, R0, UR6, R7 ;  /* 0x0000000600077c24 */ /* 0x000fc8000f8e0207 */
[----:B-1----:R-:W-:-:S04]  /*0bf0*/  IMAD.WIDE R4, R7, 0x4, R4 ;  /* 0x0000000407047825 */ /* 0x002fc800078e0204 */
[----:B--2---:R-:W-:-:S05]  /*0c00*/  @P0 FADD R17, R17, R2 ;  /* 0x0000000211110221 */ /* 0x004fca0000000000 */
[----:B------:R-:W-:Y:S01]  /*0c10*/  STG.E desc[UR10][R4.64], R17 ;  /* 0x0000001104007986 */ /* 0x000fe2000c10190a */
[----:B------:R-:W-:Y:S05]  /*0c20*/  EXIT ;  /* 0x000000000000794d */ /* 0x000fea0003800000 */
.L_x_3:
[----:B------:R-:W-:-:S00]  /*0c30*/  BRA `(.L_x_3) ;  /* 0xfffffffc00fc7947 */ /* 0x000fc0000383ffff */
[----:B------:R-:W-:-:S00]  /*0c40*/  NOP ;  /* 0x0000000000007918 */ /* 0x000fc00000000000 */
        /* <DEDUP_REMOVED lines=11> */
.L_x_4:


//--------------------- .nv.shared._Z20matmul_shared_kernelPfPKfS1_S1_iii --------------------------
	.section	.nv.shared._Z20matmul_shared_kernelPfPKfS1_S1_iii,"aw",@nobits
	.sectionflags	@""
	.align	4
.nv.shared._Z20matmul_shared_kernelPfPKfS1_S1_iii:
	.zero		3072


//--------------------- .nv.shared.reserved.0     --------------------------
	.section	.nv.shared.reserved.0,"aw",@nobits
	.weak		__nv_reservedSMEM_offset_0_alias
	.size		__nv_reservedSMEM_offset_0_alias, 0, 64
	.other		__nv_reservedSMEM_offset_0_alias,@"STO_CUDA_RESERVED_SHARED STV_DEFAULT"
__nv_reservedSMEM_offset_0_alias:
	.zero		0
	.zero		64


//--------------------- .nv.constant0._Z20matmul_shared_kernelPfPKfS1_S1_iii --------------------------
	.section	.nv.constant0._Z20matmul_shared_kernelPfPKfS1_S1_iii,"a",@progbits
	.sectionflags	@""
	.align	4
.nv.constant0._Z20matmul_shared_kernelPfPKfS1_S1_iii:
	.zero		940


//--------------------- SYMBOLS --------------------------

	.type		.nv.reservedSmem.offset0,@object
	.size		.nv.reservedSmem.offset0,0x4
	.type		.nv.reservedSmem.cap,@object
	.size		.nv.reservedSmem.cap,0x4
